	.headerflags	@"EF_CUDA_TEXMODE_UNIFIED EF_CUDA_64BIT_ADDRESS EF_CUDA_ACCELERATORS EF_CUDA_SM90 EF_CUDA_VIRTUAL_SM(EF_CUDA_SM90)"
	.elftype	@"ET_EXEC"


//--------------------- .nv.info                  --------------------------
	.section	.nv.info,"",@"SHT_CUDA_INFO"
	.align	4


	//----- nvinfo : EIATTR_REGCOUNT
	.align		4
        /*0000*/ 	.byte	0x04, 0x2f
        /*0002*/ 	.short	(.L_3 - .L_2)
	.align		4
.L_2:
        /*0004*/ 	.word	index@(triton_poi_fused__native_batch_norm_legit_no_training_cat_relu_63)
        /*0008*/ 	.word	0x00000046


	//----- nvinfo : EIATTR_MIN_STACK_SIZE
	.align		4
.L_3:
        /*000c*/ 	.byte	0x04, 0x12
        /*000e*/ 	.short	(.L_5 - .L_4)
	.align		4
.L_4:
        /*0010*/ 	.word	index@(triton_poi_fused__native_batch_norm_legit_no_training_cat_relu_63)
        /*0014*/ 	.word	0x00000000


	//----- nvinfo : EIATTR_FRAME_SIZE
	.align		4
.L_5:
        /*0018*/ 	.byte	0x04, 0x11
        /*001a*/ 	.short	(.L_7 - .L_6)
	.align		4
.L_6:
        /*001c*/ 	.word	index@(triton_poi_fused__native_batch_norm_legit_no_training_cat_relu_63)
        /*0020*/ 	.word	0x00000000


	//----- nvinfo : EIATTR_MIN_STACK_SIZE
	.align		4
.L_7:
        /*0024*/ 	.byte	0x04, 0x12
        /*0026*/ 	.short	(.L_9 - .L_8)
	.align		4
.L_8:
        /*0028*/ 	.word	index@(triton_poi_fused__native_batch_norm_legit_no_training_cat_relu_63)
        /*002c*/ 	.word	0x00000000
.L_9:


//--------------------- .nv.info.triton_poi_fused__native_batch_norm_legit_no_training_cat_relu_63 --------------------------
	.section	.nv.info.triton_poi_fused__native_batch_norm_legit_no_training_cat_relu_63,"",@"SHT_CUDA_INFO"
	.sectionflags	@""
	.align	4


	//----- nvinfo : EIATTR_CUDA_API_VERSION
	.align		4
        /*0000*/ 	.byte	0x04, 0x37
        /*0002*/ 	.short	(.L_11 - .L_10)
.L_10:
        /*0004*/ 	.word	0x0000007c


	//----- nvinfo : EIATTR_KPARAM_INFO
	.align		4
.L_11:
        /*0008*/ 	.byte	0x04, 0x17
        /*000a*/ 	.short	(.L_13 - .L_12)
.L_12:
        /*000c*/ 	.word	0x00000000
        /*0010*/ 	.short	0x000d
        /*0012*/ 	.short	0x0068
        /*0014*/ 	.byte	0x00, 0xf0, 0x11, 0x00


	//----- nvinfo : EIATTR_KPARAM_INFO
	.align		4
.L_13:
        /*0018*/ 	.byte	0x04, 0x17
        /*001a*/ 	.short	(.L_15 - .L_14)
.L_14:
        /*001c*/ 	.word	0x00000000
        /*0020*/ 	.short	0x000c
        /*0022*/ 	.short	0x0060
        /*0024*/ 	.byte	0x00, 0xf4, 0x21, 0x00


	//----- nvinfo : EIATTR_KPARAM_INFO
	.align		4
.L_15:
        /*0028*/ 	.byte	0x04, 0x17
        /*002a*/ 	.short	(.L_17 - .L_16)
.L_16:
        /*002c*/ 	.word	0x00000000
        /*0030*/ 	.short	0x000b
        /*0032*/ 	.short	0x0058
        /*0034*/ 	.byte	0x00, 0xf4, 0x21, 0x00


	//----- nvinfo : EIATTR_KPARAM_INFO
	.align		4
.L_17:
        /*0038*/ 	.byte	0x04, 0x17
        /*003a*/ 	.short	(.L_19 - .L_18)
.L_18:
        /*003c*/ 	.word	0x00000000
        /*0040*/ 	.short	0x000a
        /*0042*/ 	.short	0x0050
        /*0044*/ 	.byte	0x00, 0xf4, 0x21, 0x00


	//----- nvinfo : EIATTR_KPARAM_INFO
	.align		4
.L_19:
        /*0048*/ 	.byte	0x04, 0x17
        /*004a*/ 	.short	(.L_21 - .L_20)
.L_20:
        /*004c*/ 	.word	0x00000000
        /*0050*/ 	.short	0x0009
        /*0052*/ 	.short	0x0048
        /*0054*/ 	.byte	0x00, 0xf4, 0x21, 0x00


	//----- nvinfo : EIATTR_KPARAM_INFO
	.align		4
.L_21:
        /*0058*/ 	.byte	0x04, 0x17
        /*005a*/ 	.short	(.L_23 - .L_22)
.L_22:
        /*005c*/ 	.word	0x00000000
        /*0060*/ 	.short	0x0008
        /*0062*/ 	.short	0x0040
        /*0064*/ 	.byte	0x00, 0xf4, 0x21, 0x00


	//----- nvinfo : EIATTR_KPARAM_INFO
	.align		4
.L_23:
        /*0068*/ 	.byte	0x04, 0x17
        /*006a*/ 	.short	(.L_25 - .L_24)
.L_24:
        /*006c*/ 	.word	0x00000000
        /*0070*/ 	.short	0x0007
        /*0072*/ 	.short	0x0038
        /*0074*/ 	.byte	0x00, 0xf4, 0x21, 0x00


	//----- nvinfo : EIATTR_KPARAM_INFO
	.align		4
.L_25:
        /*0078*/ 	.byte	0x04, 0x17
        /*007a*/ 	.short	(.L_27 - .L_26)
.L_26:
        /*007c*/ 	.word	0x00000000
        /*0080*/ 	.short	0x0006
        /*0082*/ 	.short	0x0030
        /*0084*/ 	.byte	0x00, 0xf4, 0x21, 0x00


	//----- nvinfo : EIATTR_KPARAM_INFO
	.align		4
.L_27:
        /*0088*/ 	.byte	0x04, 0x17
        /*008a*/ 	.short	(.L_29 - .L_28)
.L_28:
        /*008c*/ 	.word	0x00000000
        /*0090*/ 	.short	0x0005
        /*0092*/ 	.short	0x0028
        /*0094*/ 	.byte	0x00, 0xf4, 0x21, 0x00


	//----- nvinfo : EIATTR_KPARAM_INFO
	.align		4
.L_29:
        /*0098*/ 	.byte	0x04, 0x17
        /*009a*/ 	.short	(.L_31 - .L_30)
.L_30:
        /*009c*/ 	.word	0x00000000
        /*00a0*/ 	.short	0x0004
        /*00a2*/ 	.short	0x0020
        /*00a4*/ 	.byte	0x00, 0xf4, 0x21, 0x00


	//----- nvinfo : EIATTR_KPARAM_INFO
	.align		4
.L_31:
        /*00a8*/ 	.byte	0x04, 0x17
        /*00aa*/ 	.short	(.L_33 - .L_32)
.L_32:
        /*00ac*/ 	.word	0x00000000
        /*00b0*/ 	.short	0x0003
        /*00b2*/ 	.short	0x0018
        /*00b4*/ 	.byte	0x00, 0xf4, 0x21, 0x00


	//----- nvinfo : EIATTR_KPARAM_INFO
	.align		4
.L_33:
        /*00b8*/ 	.byte	0x04, 0x17
        /*00ba*/ 	.short	(.L_35 - .L_34)
.L_34:
        /*00bc*/ 	.word	0x00000000
        /*00c0*/ 	.short	0x0002
        /*00c2*/ 	.short	0x0010
        /*00c4*/ 	.byte	0x00, 0xf4, 0x21, 0x00


	//----- nvinfo : EIATTR_KPARAM_INFO
	.align		4
.L_35:
        /*00c8*/ 	.byte	0x04, 0x17
        /*00ca*/ 	.short	(.L_37 - .L_36)
.L_36:
        /*00cc*/ 	.word	0x00000000
        /*00d0*/ 	.short	0x0001
        /*00d2*/ 	.short	0x0008
        /*00d4*/ 	.byte	0x00, 0xf4, 0x21, 0x00


	//----- nvinfo : EIATTR_KPARAM_INFO
	.align		4
.L_37:
        /*00d8*/ 	.byte	0x04, 0x17
        /*00da*/ 	.short	(.L_39 - .L_38)
.L_38:
        /*00dc*/ 	.word	0x00000000
        /*00e0*/ 	.short	0x0000
        /*00e2*/ 	.short	0x0000
        /*00e4*/ 	.byte	0x00, 0xf4, 0x21, 0x00


	//----- nvinfo : EIATTR_SPARSE_MMA_MASK
	.align		4
.L_39:
        /*00e8*/ 	.byte	0x03, 0x50
        /*00ea*/ 	.short	0x0000


	//----- nvinfo : EIATTR_MAXREG_COUNT
	.align		4
        /*00ec*/ 	.byte	0x03, 0x1b
        /*00ee*/ 	.short	0x00ff


	//----- nvinfo : EIATTR_EXIT_INSTR_OFFSETS
	.align		4
        /*00f0*/ 	.byte	0x04, 0x1c
        /*00f2*/ 	.short	(.L_41 - .L_40)


	//   ....[0]....
.L_40:
        /*00f4*/ 	.word	0x00001b50


	//   ....[1]....
        /*00f8*/ 	.word	0x00001b70


	//----- nvinfo : EIATTR_REQNTID
	.align		4
.L_41:
        /*00fc*/ 	.byte	0x04, 0x10
        /*00fe*/ 	.short	(.L_43 - .L_42)
.L_42:
        /*0100*/ 	.word	0x00000080
        /*0104*/ 	.word	0x00000001
        /*0108*/ 	.word	0x00000001


	//----- nvinfo : EIATTR_CBANK_PARAM_SIZE
	.align		4
.L_43:
        /*010c*/ 	.byte	0x03, 0x19
        /*010e*/ 	.short	0x006c


	//----- nvinfo : EIATTR_PARAM_CBANK
	.align		4
        /*0110*/ 	.byte	0x04, 0x0a
        /*0112*/ 	.short	(.L_45 - .L_44)
	.align		4
.L_44:
        /*0114*/ 	.word	index@(.nv.constant0.triton_poi_fused__native_batch_norm_legit_no_training_cat_relu_63)
        /*0118*/ 	.short	0x0210
        /*011a*/ 	.short	0x006c


	//----- nvinfo : EIATTR_SW_WAR
	.align		4
.L_45:
        /*011c*/ 	.byte	0x04, 0x36
        /*011e*/ 	.short	(.L_47 - .L_46)
.L_46:
        /*0120*/ 	.word	0x00000008
.L_47:


//--------------------- .nv.callgraph             --------------------------
	.section	.nv.callgraph,"",@"SHT_CUDA_CALLGRAPH"
	.align	4
	.sectionentsize	8
	.align		4
        /*0000*/ 	.word	0x00000000
	.align		4
        /*0004*/ 	.word	0xffffffff
	.align		4
        /*0008*/ 	.word	0x00000000
	.align		4
        /*000c*/ 	.word	0xfffffffe
	.align		4
        /*0010*/ 	.word	0x00000000
	.align		4
        /*0014*/ 	.word	0xfffffffd
	.align		4
        /*0018*/ 	.word	0x00000000
	.align		4
        /*001c*/ 	.word	0xfffffffc


//--------------------- .nv.constant4             --------------------------
	.section	.nv.constant4,"a",@progbits
	.align	8
	.align		8
.nv.constant4:
        /*0000*/ 	.dword	_$_str
	.align		8
        /*0008*/ 	.dword	_$_str_$_2


//--------------------- .text.triton_poi_fused__native_batch_norm_legit_no_training_cat_relu_63 --------------------------
	.section	.text.triton_poi_fused__native_batch_norm_legit_no_training_cat_relu_63,"ax",@progbits
	.align	128
        .global         triton_poi_fused__native_batch_norm_legit_no_training_cat_relu_63
        .type           triton_poi_fused__native_batch_norm_legit_no_training_cat_relu_63,@function
        .size           triton_poi_fused__native_batch_norm_legit_no_training_cat_relu_63,(.L_x_1 - triton_poi_fused__native_batch_norm_legit_no_training_cat_relu_63)
        .other          triton_poi_fused__native_batch_norm_legit_no_training_cat_relu_63,@"STO_CUDA_ENTRY STV_DEFAULT"
triton_poi_fused__native_batch_norm_legit_no_training_cat_relu_63:
.text.triton_poi_fused__native_batch_norm_legit_no_training_cat_relu_63:
[----:B------:R-:W0:Y:S01]  /*0000*/  LDC R1, c[0x0][0x28] ;  /* 0x00000a00ff017b82 */ /* 0x000e220000000800 */
[----:B------:R-:W1:Y:S01]  /*0010*/  S2R R0, SR_TID.X ;  /* 0x0000000000007919 */ /* 0x000e620000002100 */
[----:B------:R-:W-:Y:S01]  /*0020*/  IMAD.MOV.U32 R2, RZ, RZ, RZ ;  /* 0x000000ffff027224 */ /* 0x000fe200078e00ff */
[----:B------:R-:W-:Y:S01]  /*0030*/  ULDC.64 UR8, c[0x0][0x230] ;  /* 0x00008c0000087ab9 */ /* 0x000fe20000000a00 */
[----:B------:R-:W-:Y:S01]  /*0040*/  IMAD.MOV.U32 R46, RZ, RZ, RZ ;  /* 0x000000ffff2e7224 */ /* 0x000fe200078e00ff */
[----:B------:R-:W2:Y:S01]  /*0050*/  S2R R47, SR_CTAID.X ;  /* 0x00000000002f7919 */ /* 0x000ea20000002500 */
[----:B------:R-:W-:Y:S01]  /*0060*/  ULDC.64 UR6, c[0x0][0x238] ;  /* 0x00008e0000067ab9 */ /* 0x000fe20000000a00 */
[----:B------:R-:W-:Y:S02]  /*0070*/  CS2R R12, SRZ ;  /* 0x00000000000c7805 */ /* 0x000fe4000001ff00 */
[----:B------:R-:W-:Y:S01]  /*0080*/  CS2R R14, SRZ ;  /* 0x00000000000e7805 */ /* 0x000fe2000001ff00 */
[----:B------:R-:W-:Y:S01]  /*0090*/  ULDC.64 UR10, c[0x0][0x240] ;  /* 0x00009000000a7ab9 */ /* 0x000fe20000000a00 */
[----:B------:R-:W-:-:S02]  /*00a0*/  CS2R R8, SRZ ;  /* 0x0000000000087805 */ /* 0x000fc4000001ff00 */
[----:B------:R-:W-:Y:S01]  /*00b0*/  CS2R R10, SRZ ;  /* 0x00000000000a7805 */ /* 0x000fe2000001ff00 */
[----:B------:R-:W-:Y:S01]  /*00c0*/  ULDC.64 UR4, c[0x0][0x208] ;  /* 0x0000820000047ab9 */ /* 0x000fe20000000a00 */
[----:B------:R-:W-:Y:S01]  /*00d0*/  IMAD.MOV.U32 R56, RZ, RZ, RZ ;  /* 0x000000ffff387224 */ /* 0x000fe200078e00ff */
[----:B------:R-:W3:Y:S08]  /*00e0*/  LDC.64 R62, c[0x0][0x248] ;  /* 0x00009200ff3e7b82 */ /* 0x000ef00000000a00 */
[----:B------:R-:W4:Y:S08]  /*00f0*/  LDC.64 R34, c[0x0][0x250] ;  /* 0x00009400ff227b82 */ /* 0x000f300000000a00 */
[----:B------:R-:W5:Y:S01]  /*0100*/  LDC.64 R32, c[0x0][0x258] ;  /* 0x00009600ff207b82 */ /* 0x000f620000000a00 */
[----:B-1----:R-:W-:Y:S01]  /*0110*/  IMAD.SHL.U32 R0, R0, 0x4, RZ ;  /* 0x0000000400007824 */ /* 0x002fe200078e00ff */
[----:B--2---:R-:W-:-:S02]  /*0120*/  SHF.R.S32.HI R21, RZ, 0x15, R47 ;  /* 0x00000015ff157819 */ /* 0x004fc4000001142f */
[----:B------:R-:W-:Y:S02]  /*0130*/  CS2R R38, SRZ ;  /* 0x0000000000267805 */ /* 0x000fe4000001ff00 */
[----:B------:R-:W-:Y:S02]  /*0140*/  LOP3.LUT R0, R0, 0x1fc, RZ, 0xc0, !PT ;  /* 0x000001fc00007812 */ /* 0x000fe400078ec0ff */
[----:B------:R-:W-:Y:S02]  /*0150*/  CS2R R40, SRZ ;  /* 0x0000000000287805 */ /* 0x000fe4000001ff00 */
[----:B------:R-:W-:Y:S02]  /*0160*/  SGXT R21, R21, 0x1 ;  /* 0x000000011515781a */ /* 0x000fe40000000200 */
[----:B------:R-:W-:Y:S02]  /*0170*/  CS2R R36, SRZ ;  /* 0x0000000000247805 */ /* 0x000fe4000001ff00 */
[----:B------:R-:W-:Y:S01]  /*0180*/  CS2R R28, SRZ ;  /* 0x00000000001c7805 */ /* 0x000fe2000001ff00 */
[----:B------:R-:W-:Y:S01]  /*0190*/  IMAD R47, R47, 0x400, R0 ;  /* 0x000004002f2f7824 */ /* 0x000fe200078e0200 */
[----:B------:R-:W1:Y:S03]  /*01a0*/  LDC.64 R60, c[0x0][0x260] ;  /* 0x00009800ff3c7b82 */ /* 0x000e660000000a00 */
[----:B------:R-:W-:Y:S01]  /*01b0*/  IMAD.HI R55, R47, -0x6c657a3b, R46 ;  /* 0x939a85c52f377827 */ /* 0x000fe200078e022e */
[----:B------:R-:W-:-:S04]  /*01c0*/  LEA.HI R0, R21, R47, RZ, 0x8 ;  /* 0x0000002f15007211 */ /* 0x000fc800078f40ff */
[----:B------:R-:W-:Y:S02]  /*01d0*/  SHF.R.S32.HI R3, RZ, 0x8, R0 ;  /* 0x00000008ff037819 */ /* 0x000fe40000011400 */
[----:B------:R-:W-:-:S03]  /*01e0*/  LOP3.LUT R5, R0, 0xffffff00, RZ, 0xc0, !PT ;  /* 0xffffff0000057812 */ /* 0x000fc600078ec0ff */
[----:B------:R-:W-:Y:S01]  /*01f0*/  IMAD.HI R4, R3, -0x6c657a3b, R2 ;  /* 0x939a85c503047827 */ /* 0x000fe200078e0202 */
[----:B------:R-:W-:-:S03]  /*0200*/  SHF.R.U32.HI R2, RZ, 0x1f, R55 ;  /* 0x0000001fff027819 */ /* 0x000fc60000011637 */
[----:B------:R-:W-:Y:S01]  /*0210*/  IMAD.IADD R0, R47, 0x1, -R5 ;  /* 0x000000012f007824 */ /* 0x000fe200078e0a05 */
[----:B------:R-:W-:Y:S02]  /*0220*/  SHF.R.U32.HI R7, RZ, 0x1f, R4 ;  /* 0x0000001fff077819 */ /* 0x000fe40000011604 */
[----:B------:R-:W-:Y:S02]  /*0230*/  LEA.HI.SX32 R55, R55, R2, 0x11 ;  /* 0x0000000237377211 */ /* 0x000fe400078f8aff */
[----:B------:R-:W-:-:S03]  /*0240*/  LEA.HI.SX32 R7, R4, R7, 0x19 ;  /* 0x0000000704077211 */ /* 0x000fc600078fcaff */
[----:B------:R-:W-:Y:S02]  /*0250*/  IMAD R2, R55, 0xc00, R0 ;  /* 0x00000c0037027824 */ /* 0x000fe400078e0200 */
[----:B------:R-:W-:-:S03]  /*0260*/  IMAD R53, R7, -0xde, R3 ;  /* 0xffffff2207357824 */ /* 0x000fc600078e0203 */
[----:B------:R-:W-:Y:S01]  /*0270*/  SHF.R.S32.HI R4, RZ, 0x1f, R2 ;  /* 0x0000001fff047819 */ /* 0x000fe20000011402 */
[C---:B------:R-:W-:Y:S02]  /*0280*/  IMAD.SHL.U32 R3, R53.reuse, 0x100, RZ ;  /* 0x0000010035037824 */ /* 0x040fe400078e00ff */
[C---:B------:R-:W-:Y:S02]  /*0290*/  VIADD R5, R53.reuse, 0xffffff46 ;  /* 0xffffff4635057836 */ /* 0x040fe40000000000 */
[----:B------:R-:W-:Y:S01]  /*02a0*/  VIADD R6, R53, 0xffffff3a ;  /* 0xffffff3a35067836 */ /* 0x000fe20000000000 */
[----:B------:R-:W-:Y:S02]  /*02b0*/  IADD3 R2, P0, R2, R3, RZ ;  /* 0x0000000302027210 */ /* 0x000fe40007f1e0ff */
[----:B------:R-:W-:Y:S02]  /*02c0*/  ISETP.GE.U32.AND P4, PT, R5, 0xc, PT ;  /* 0x0000000c0500780c */ /* 0x000fe40003f86070 */
[----:B------:R-:W-:Y:S01]  /*02d0*/  LEA.HI.X.SX32 R3, R3, R4, 0x1, P0 ;  /* 0x0000000403037211 */ /* 0x000fe200000f0eff */
[----:B------:R-:W-:Y:S01]  /*02e0*/  IMAD.SHL.U32 R48, R2, 0x4, RZ ;  /* 0x0000000402307824 */ /* 0x000fe200078e00ff */
[----:B------:R-:W-:-:S02]  /*02f0*/  ISETP.GE.U32.AND P3, PT, R6, 0xc, PT ;  /* 0x0000000c0600780c */ /* 0x000fc40003f66070 */
[----:B------:R-:W-:Y:S02]  /*0300*/  SHF.L.U64.HI R46, R2, 0x2, R3 ;  /* 0x00000002022e7819 */ /* 0x000fe40000010203 */
[----:B------:R-:W-:Y:S02]  /*0310*/  IADD3 R2, P1, R48, UR8, RZ ;  /* 0x0000000830027c10 */ /* 0x000fe4000ff3e0ff */
[C---:B------:R-:W-:Y:S02]  /*0320*/  ISETP.LT.AND P2, PT, R47.reuse, 0x37800, !P4 ;  /* 0x000378002f00780c */ /* 0x040fe40006741270 */
[----:B------:R-:W-:Y:S02]  /*0330*/  IADD3 R16, P5, R48, UR6, RZ ;  /* 0x0000000630107c10 */ /* 0x000fe4000ffbe0ff */
[----:B------:R-:W-:Y:S02]  /*0340*/  IADD3.X R3, R46, UR9, RZ, P1, !PT ;  /* 0x000000092e037c10 */ /* 0x000fe40008ffe4ff */
[----:B------:R-:W-:-:S02]  /*0350*/  ISETP.LT.AND P0, PT, R47, 0x37800, !P3 ;  /* 0x000378002f00780c */ /* 0x000fc40005f01270 */
[----:B------:R-:W-:Y:S02]  /*0360*/  ISETP.GE.AND P1, PT, R47, 0x37800, PT ;  /* 0x000378002f00780c */ /* 0x000fe40003f26270 */
[----:B------:R-:W-:Y:S02]  /*0370*/  IADD3.X R17, R46, UR7, RZ, P5, !PT ;  /* 0x000000072e117c10 */ /* 0x000fe4000affe4ff */
[----:B------:R-:W-:Y:S01]  /*0380*/  ISETP.GT.AND P5, PT, R53, 0xd1, !P1 ;  /* 0x000000d13500780c */ /* 0x000fe20004fa4270 */
[----:B------:R2:W3:Y:S01]  /*0390*/  @P2 LDG.E.128 R12, desc[UR4][R2.64+-0x2e800] ;  /* 0xfd180004020c2981 */ /* 0x0004e2000c1e1d00 */
[----:B------:R-:W-:Y:S02]  /*03a0*/  IADD3 R18, P6, R48, UR10, RZ ;  /* 0x0000000a30127c10 */ /* 0x000fe4000ffde0ff */
[----:B------:R-:W-:Y:S02]  /*03b0*/  CS2R R4, SRZ ;  /* 0x0000000000047805 */ /* 0x000fe4000001ff00 */
[----:B------:R-:W-:-:S02]  /*03c0*/  CS2R R6, SRZ ;  /* 0x0000000000067805 */ /* 0x000fc4000001ff00 */
[----:B------:R-:W-:Y:S01]  /*03d0*/  IADD3.X R19, R46, UR11, RZ, P6, !PT ;  /* 0x0000000b2e137c10 */ /* 0x000fe2000b7fe4ff */
[----:B------:R1:W4:Y:S04]  /*03e0*/  @P0 LDG.E.128 R8, desc[UR4][R16.64+-0x31800] ;  /* 0xfce8000410080981 */ /* 0x000328000c1e1d00 */
[----:B------:R1:W5:Y:S01]  /*03f0*/  @P5 LDG.E.128 R4, desc[UR4][R18.64+-0x34800] ;  /* 0xfcb8000412045981 */ /* 0x000362000c1e1d00 */
[----:B------:R-:W-:-:S04]  /*0400*/  VIADD R57, R47, 0x200 ;  /* 0x000002002f397836 */ /* 0x000fc80000000000 */
[----:B------:R-:W-:Y:S01]  /*0410*/  IMAD.HI R20, R57, -0x6c657a3b, R56 ;  /* 0x939a85c539147827 */ /* 0x000fe200078e0238 */
[----:B--2---:R-:W-:-:S04]  /*0420*/  LEA.HI R2, R21, R57, RZ, 0x8 ;  /* 0x0000003915027211 */ /* 0x004fc800078f40ff */
[----:B------:R-:W-:Y:S01]  /*0430*/  SHF.R.S32.HI R3, RZ, 0x8, R2 ;  /* 0x00000008ff037819 */ /* 0x000fe20000011402 */
[----:B------:R-:W-:Y:S01]  /*0440*/  IMAD.MOV.U32 R2, RZ, RZ, RZ ;  /* 0x000000ffff027224 */ /* 0x000fe200078e00ff */
[----:B01----:R-:W-:-:S03]  /*0450*/  SHF.R.U32.HI R17, RZ, 0x1f, R20 ;  /* 0x0000001fff117819 */ /* 0x003fc60000011614 */
[----:B------:R-:W-:Y:S01]  /*0460*/  IMAD.HI R2, R3, -0x6c657a3b, R2 ;  /* 0x939a85c503027827 */ /* 0x000fe200078e0202 */
[----:B------:R-:W-:-:S04]  /*0470*/  LEA.HI.SX32 R20, R20, R17, 0x11 ;  /* 0x0000001114147211 */ /* 0x000fc800078f8aff */
[----:B------:R-:W-:Y:S01]  /*0480*/  SHF.R.U32.HI R21, RZ, 0x1f, R2 ;  /* 0x0000001fff157819 */ /* 0x000fe20000011602 */
[----:B------:R-:W-:-:S03]  /*0490*/  IMAD R0, R20, 0xc00, R0 ;  /* 0x00000c0014007824 */ /* 0x000fc600078e0200 */
[----:B------:R-:W-:Y:S02]  /*04a0*/  LEA.HI.SX32 R21, R2, R21, 0x19 ;  /* 0x0000001502157211 */ /* 0x000fe400078fcaff */
[----:B------:R-:W-:-:S03]  /*04b0*/  SHF.R.S32.HI R2, RZ, 0x1f, R0 ;  /* 0x0000001fff027819 */ /* 0x000fc60000011400 */
[----:B------:R-:W-:-:S04]  /*04c0*/  IMAD R21, R21, -0xde, R3 ;  /* 0xffffff2215157824 */ /* 0x000fc800078e0203 */
[C---:B------:R-:W-:Y:S02]  /*04d0*/  IMAD.SHL.U32 R3, R21.reuse, 0x100, RZ ;  /* 0x0000010015037824 */ /* 0x040fe400078e00ff */
[----:B------:R-:W-:-:S03]  /*04e0*/  VIADD R16, R21, 0xffffff3a ;  /* 0xffffff3a15107836 */ /* 0x000fc60000000000 */
[----:B------:R-:W-:-:S04]  /*04f0*/  IADD3 R0, P6, R0, R3, RZ ;  /* 0x0000000300007210 */ /* 0x000fc80007fde0ff */
[----:B------:R-:W-:Y:S01]  /*0500*/  LEA.HI.X.SX32 R3, R3, R2, 0x1, P6 ;  /* 0x0000000203037211 */ /* 0x000fe200030f0eff */
[----:B------:R-:W-:-:S03]  /*0510*/  IMAD.SHL.U32 R23, R0, 0x4, RZ ;  /* 0x0000000400177824 */ /* 0x000fc600078e00ff */
[----:B------:R-:W-:Y:S02]  /*0520*/  SHF.L.U64.HI R22, R0, 0x2, R3 ;  /* 0x0000000200167819 */ /* 0x000fe40000010203 */
[----:B---3--:R-:W-:Y:S02]  /*0530*/  SEL R49, R12, RZ, P2 ;  /* 0x000000ff0c317207 */ /* 0x008fe40001000000 */
[----:B------:R-:W-:Y:S02]  /*0540*/  SEL R50, R13, RZ, P2 ;  /* 0x000000ff0d327207 */ /* 0x000fe40001000000 */
[----:B------:R-:W-:Y:S02]  /*0550*/  SEL R51, R14, RZ, P2 ;  /* 0x000000ff0e337207 */ /* 0x000fe40001000000 */
[----:B------:R-:W-:Y:S02]  /*0560*/  SEL R52, R15, RZ, P2 ;  /* 0x000000ff0f347207 */ /* 0x000fe40001000000 */
[----:B------:R-:W-:-:S02]  /*0570*/  ISETP.GE.U32.AND P2, PT, R16, 0xc, PT ;  /* 0x0000000c1000780c */ /* 0x000fc40003f46070 */
[----:B----4-:R-:W-:Y:S02]  /*0580*/  SEL R16, R8, RZ, P0 ;  /* 0x000000ff08107207 */ /* 0x010fe40000000000 */
[----:B------:R-:W-:Y:S02]  /*0590*/  SEL R17, R9, RZ, P0 ;  /* 0x000000ff09117207 */ /* 0x000fe40000000000 */
[----:B------:R-:W-:Y:S02]  /*05a0*/  CS2R R8, SRZ ;  /* 0x0000000000087805 */ /* 0x000fe4000001ff00 */
[----:B------:R-:W-:Y:S02]  /*05b0*/  SEL R18, R10, RZ, P0 ;  /* 0x000000ff0a127207 */ /* 0x000fe40000000000 */
[----:B------:R-:W-:Y:S02]  /*05c0*/  SEL R19, R11, RZ, P0 ;  /* 0x000000ff0b137207 */ /* 0x000fe40000000000 */
[----:B------:R-:W-:-:S02]  /*05d0*/  CS2R R10, SRZ ;  /* 0x00000000000a7805 */ /* 0x000fc4000001ff00 */
[----:B------:R-:W-:Y:S02]  /*05e0*/  IADD3 R2, P0, R23, UR6, RZ ;  /* 0x0000000617027c10 */ /* 0x000fe4000ff1e0ff */
[----:B-----5:R-:W-:Y:S02]  /*05f0*/  SEL R25, R4, RZ, P5 ;  /* 0x000000ff04197207 */ /* 0x020fe40002800000 */
[----:B------:R-:W-:Y:S02]  /*0600*/  SEL R27, R6, RZ, P5 ;  /* 0x000000ff061b7207 */ /* 0x000fe40002800000 */
[----:B------:R-:W-:Y:S02]  /*0610*/  SEL R0, R5, RZ, P5 ;  /* 0x000000ff05007207 */ /* 0x000fe40002800000 */
[----:B------:R-:W-:Y:S02]  /*0620*/  SEL R6, R7, RZ, P5 ;  /* 0x000000ff07067207 */ /* 0x000fe40002800000 */
[----:B------:R-:W-:-:S02]  /*0630*/  IADD3 R4, P6, R23, UR10, RZ ;  /* 0x0000000a17047c10 */ /* 0x000fc4000ffde0ff */
[----:B------:R-:W-:Y:S02]  /*0640*/  IADD3.X R3, R22, UR7, RZ, P0, !PT ;  /* 0x0000000716037c10 */ /* 0x000fe400087fe4ff */
[----:B------:R-:W-:Y:S02]  /*0650*/  CS2R R12, SRZ ;  /* 0x00000000000c7805 */ /* 0x000fe4000001ff00 */
[C---:B------:R-:W-:Y:S02]  /*0660*/  ISETP.LT.AND P5, PT, R57.reuse, 0x37800, !P2 ;  /* 0x000378003900780c */ /* 0x040fe400057a1270 */
[----:B------:R-:W-:Y:S02]  /*0670*/  CS2R R14, SRZ ;  /* 0x00000000000e7805 */ /* 0x000fe4000001ff00 */
[----:B------:R-:W-:Y:S01]  /*0680*/  ISETP.GE.AND P0, PT, R57, 0x37800, PT ;  /* 0x000378003900780c */ /* 0x000fe20003f06270 */
[----:B------:R-:W-:Y:S01]  /*0690*/  ULDC.64 UR6, c[0x0][0x228] ;  /* 0x00008a0000067ab9 */ /* 0x000fe20000000a00 */
[----:B------:R-:W-:-:S02]  /*06a0*/  IADD3.X R5, R22, UR11, RZ, P6, !PT ;  /* 0x0000000b16057c10 */ /* 0x000fc4000b7fe4ff */
[----:B------:R-:W-:-:S05]  /*06b0*/  ISETP.GT.AND P6, PT, R21, 0xd1, !P0 ;  /* 0x000000d11500780c */ /* 0x000fca00047c4270 */
[----:B------:R0:W2:Y:S08]  /*06c0*/  @P5 LDG.E.128 R8, desc[UR4][R2.64+-0x31800] ;  /* 0xfce8000402085981 */ /* 0x0000b0000c1e1d00 */
[----:B------:R1:W3:Y:S01]  /*06d0*/  @P6 LDG.E.128 R12, desc[UR4][R4.64+-0x34800] ;  /* 0xfcb80004040c6981 */ /* 0x0002e2000c1e1d00 */
[----:B------:R-:W-:Y:S01]  /*06e0*/  @P4 SEL R50, R17, R0, !P3 ;  /* 0x0000000011324207 */ /* 0x000fe20005800000 */
[----:B------:R-:W-:Y:S01]  /*06f0*/  VIADD R0, R21, 0xffffff52 ;  /* 0xffffff5215007836 */ /* 0x000fe20000000000 */
[----:B------:R-:W-:-:S02]  /*0700*/  @P4 SEL R49, R16, R25, !P3 ;  /* 0x0000001910314207 */ /* 0x000fc40005800000 */
[----:B------:R-:W-:Y:S02]  /*0710*/  @P4 SEL R51, R18, R27, !P3 ;  /* 0x0000001b12334207 */ /* 0x000fe40005800000 */
[----:B------:R-:W-:Y:S02]  /*0720*/  @P4 SEL R52, R19, R6, !P3 ;  /* 0x0000000613344207 */ /* 0x000fe40005800000 */
[----:B------:R-:W-:Y:S02]  /*0730*/  CS2R R6, SRZ ;  /* 0x0000000000067805 */ /* 0x000fe4000001ff00 */
[----:B0-----:R-:W-:Y:S02]  /*0740*/  IADD3 R2, P4, R23, UR6, RZ ;  /* 0x0000000617027c10 */ /* 0x001fe4000ff9e0ff */
[----:B-1----:R-:W-:Y:S02]  /*0750*/  CS2R R4, SRZ ;  /* 0x0000000000047805 */ /* 0x002fe4000001ff00 */
[----:B------:R-:W-:-:S02]  /*0760*/  ISETP.GE.U32.AND P3, PT, R0, 0xc, PT ;  /* 0x0000000c0000780c */ /* 0x000fc40003f66070 */
[----:B------:R-:W-:Y:S01]  /*0770*/  IADD3.X R3, R22, UR7, RZ, P4, !PT ;  /* 0x0000000716037c10 */ /* 0x000fe2000a7fe4ff */
[----:B------:R-:W-:Y:S01]  /*0780*/  VIADD R0, R21, 0xffffff46 ;  /* 0xffffff4615007836 */ /* 0x000fe20000000000 */
[----:B------:R-:W-:-:S13]  /*0790*/  ISETP.LT.AND P4, PT, R57, 0x37800, !P3 ;  /* 0x000378003900780c */ /* 0x000fda0005f81270 */
[----:B------:R0:W4:Y:S01]  /*07a0*/  @P4 LDG.E.128 R4, desc[UR4][R2.64+-0x2b800] ;  /* 0xfd48000402044981 */ /* 0x000122000c1e1d00 */
[----:B--2---:R-:W-:Y:S02]  /*07b0*/  SEL R16, R8, RZ, P5 ;  /* 0x000000ff08107207 */ /* 0x004fe40002800000 */
[----:B------:R-:W-:Y:S02]  /*07c0*/  SEL R17, R9, RZ, P5 ;  /* 0x000000ff09117207 */ /* 0x000fe40002800000 */
[----:B------:R-:W-:Y:S02]  /*07d0*/  SEL R18, R10, RZ, P5 ;  /* 0x000000ff0a127207 */ /* 0x000fe40002800000 */
[----:B------:R-:W-:Y:S02]  /*07e0*/  SEL R19, R11, RZ, P5 ;  /* 0x000000ff0b137207 */ /* 0x000fe40002800000 */
[----:B------:R-:W-:Y:S02]  /*07f0*/  ISETP.GE.U32.AND P5, PT, R0, 0xc, PT ;  /* 0x0000000c0000780c */ /* 0x000fe40003fa6070 */
[----:B---3--:R-:W-:-:S02]  /*0800*/  @P2 SEL R19, R15, RZ, P6 ;  /* 0x000000ff0f132207 */ /* 0x008fc40003000000 */
[----:B------:R-:W-:Y:S02]  /*0810*/  @P2 SEL R18, R14, RZ, P6 ;  /* 0x000000ff0e122207 */ /* 0x000fe40003000000 */
[----:B------:R-:W-:Y:S02]  /*0820*/  CS2R R14, SRZ ;  /* 0x00000000000e7805 */ /* 0x000fe4000001ff00 */
[----:B------:R-:W-:Y:S02]  /*0830*/  @P2 SEL R17, R13, RZ, P6 ;  /* 0x000000ff0d112207 */ /* 0x000fe40003000000 */
[----:B------:R-:W-:Y:S02]  /*0840*/  @P2 SEL R16, R12, RZ, P6 ;  /* 0x000000ff0c102207 */ /* 0x000fe40003000000 */
[----:B------:R-:W-:Y:S02]  /*0850*/  CS2R R12, SRZ ;  /* 0x00000000000c7805 */ /* 0x000fe4000001ff00 */
[----:B------:R-:W-:-:S02]  /*0860*/  ISETP.LT.AND P6, PT, R57, 0x37800, !P5 ;  /* 0x000378003900780c */ /* 0x000fc40006fc1270 */
[----:B0-----:R-:W-:-:S04]  /*0870*/  IADD3 R2, P2, R23, UR8, RZ ;  /* 0x0000000817027c10 */ /* 0x001fc8000ff5e0ff */
[----:B------:R-:W-:Y:S01]  /*0880*/  IADD3.X R3, R22, UR9, RZ, P2, !PT ;  /* 0x0000000916037c10 */ /* 0x000fe200097fe4ff */
[----:B------:R-:W-:-:S04]  /*0890*/  IMAD.WIDE R30, R53, 0x4, R62 ;  /* 0x00000004351e7825 */ /* 0x000fc800078e023e */
[----:B------:R-:W-:Y:S01]  /*08a0*/  IMAD.MOV.U32 R58, RZ, RZ, RZ ;  /* 0x000000ffff3a7224 */ /* 0x000fe200078e00ff */
[----:B------:R-:W2:Y:S01]  /*08b0*/  @!P1 LDG.E.EL R39, desc[UR4][R30.64] ;  /* 0x000000041e279981 */ /* 0x000ea2000c2e1900 */
[C---:B------:R-:W-:Y:S02]  /*08c0*/  VIADD R0, R53.reuse, 0xffffff5e ;  /* 0xffffff5e35007836 */ /* 0x040fe40000000000 */
[----:B------:R-:W-:Y:S01]  /*08d0*/  IMAD.MOV.U32 R54, RZ, RZ, RZ ;  /* 0x000000ffff367224 */ /* 0x000fe200078e00ff */
[----:B------:R0:W3:Y:S01]  /*08e0*/  @P6 LDG.E.128 R12, desc[UR4][R2.64+-0x2e800] ;  /* 0xfd180004020c6981 */ /* 0x0000e2000c1e1d00 */
[--C-:B------:R-:W-:Y:S01]  /*08f0*/  IMAD.WIDE R64, R53, 0x4, R32.reuse ;  /* 0x0000000435407825 */ /* 0x100fe200078e0220 */
[----:B------:R-:W-:Y:S02]  /*0900*/  ISETP.GE.U32.AND P2, PT, R0, 0xc, PT ;  /* 0x0000000c0000780c */ /* 0x000fe40003f46070 */
[----:B----4-:R-:W-:Y:S01]  /*0910*/  SEL R24, R5, RZ, P4 ;  /* 0x000000ff05187207 */ /* 0x010fe20002000000 */
[----:B------:R-:W4:Y:S01]  /*0920*/  @!P1 LDG.E.EL R40, desc[UR4][R30.64] ;  /* 0x000000041e289981 */ /* 0x000f22000c2e1900 */
[----:B------:R-:W-:Y:S01]  /*0930*/  IMAD.WIDE R66, R21, 0x4, R32 ;  /* 0x0000000415427825 */ /* 0x000fe200078e0220 */
[----:B------:R-:W-:-:S02]  /*0940*/  SEL R10, R4, RZ, P4 ;  /* 0x000000ff040a7207 */ /* 0x000fc40002000000 */
[----:B------:R-:W-:Y:S01]  /*0950*/  SEL R25, R6, RZ, P4 ;  /* 0x000000ff06197207 */ /* 0x000fe20002000000 */
[----:B------:R-:W5:Y:S01]  /*0960*/  @!P1 LDG.E.EL R37, desc[UR4][R30.64] ;  /* 0x000000041e259981 */ /* 0x000f62000c2e1900 */
[----:B------:R-:W-:Y:S01]  /*0970*/  VIADD R0, R53, 0xffffff52 ;  /* 0xffffff5235007836 */ /* 0x000fe20000000000 */
[----:B------:R-:W-:Y:S01]  /*0980*/  SEL R26, R7, RZ, P4 ;  /* 0x000000ff071a7207 */ /* 0x000fe20002000000 */
[----:B------:R-:W-:Y:S01]  /*0990*/  IMAD.MOV.U32 R27, RZ, RZ, RZ ;  /* 0x000000ffff1b7224 */ /* 0x000fe200078e00ff */
[----:B------:R1:W2:Y:S01]  /*09a0*/  @!P1 LDG.E.EL R28, desc[UR4][R30.64] ;  /* 0x000000041e1c9981 */ /* 0x0002a2000c2e1900 */
[----:B------:R-:W-:Y:S01]  /*09b0*/  IMAD.MOV.U32 R11, RZ, RZ, RZ ;  /* 0x000000ffff0b7224 */ /* 0x000fe200078e00ff */
[----:B------:R-:W-:Y:S02]  /*09c0*/  ISETP.GE.U32.AND P4, PT, R0, 0xc, PT ;  /* 0x0000000c0000780c */ /* 0x000fe40003f86070 */
[----:B------:R-:W-:Y:S02]  /*09d0*/  CS2R R4, SRZ ;  /* 0x0000000000047805 */ /* 0x000fe4000001ff00 */
[----:B------:R-:W-:-:S02]  /*09e0*/  CS2R R6, SRZ ;  /* 0x0000000000067805 */ /* 0x000fc4000001ff00 */
[----:B------:R-:W-:Y:S01]  /*09f0*/  CS2R R8, SRZ ;  /* 0x0000000000087805 */ /* 0x000fe2000001ff00 */
[----:B0-----:R-:W-:Y:S01]  /*0a00*/  IMAD.MOV.U32 R2, RZ, RZ, RZ ;  /* 0x000000ffff027224 */ /* 0x001fe200078e00ff */
[----:B------:R-:W-:Y:S01]  /*0a10*/  ULDC.64 UR8, c[0x0][0x220] ;  /* 0x0000880000087ab9 */ /* 0x000fe20000000a00 */
[----:B------:R-:W2:Y:S01]  /*0a20*/  @!P1 LDG.E.EL R27, desc[UR4][R64.64] ;  /* 0x00000004401b9981 */ /* 0x000ea2000c2e1900 */
[----:B-1----:R-:W-:-:S03]  /*0a30*/  IMAD.WIDE R30, R53, 0x4, R34 ;  /* 0x00000004351e7825 */ /* 0x002fc600078e0222 */
[----:B------:R-:W2:Y:S04]  /*0a40*/  @!P1 LDG.E.EL R29, desc[UR4][R64.64] ;  /* 0x00000004401d9981 */ /* 0x000ea8000c2e1900 */
[----:B------:R-:W2:Y:S04]  /*0a50*/  @!P1 LDG.E.EL R58, desc[UR4][R30.64] ;  /* 0x000000041e3a9981 */ /* 0x000ea8000c2e1900 */
[----:B------:R-:W2:Y:S04]  /*0a60*/  @!P1 LDG.E.EL R56, desc[UR4][R30.64] ;  /* 0x000000041e389981 */ /* 0x000ea8000c2e1900 */
[----:B------:R-:W2:Y:S04]  /*0a70*/  @!P1 LDG.E.EL R54, desc[UR4][R30.64] ;  /* 0x000000041e369981 */ /* 0x000ea8000c2e1900 */
[----:B------:R0:W2:Y:S04]  /*0a80*/  @!P1 LDG.E.EL R41, desc[UR4][R30.64] ;  /* 0x000000041e299981 */ /* 0x0000a8000c2e1900 */
[----:B------:R-:W2:Y:S04]  /*0a90*/  @!P1 LDG.E.EL R11, desc[UR4][R64.64] ;  /* 0x00000004400b9981 */ /* 0x000ea8000c2e1900 */
[----:B------:R-:W2:Y:S01]  /*0aa0*/  @!P0 LDG.E.EL R9, desc[UR4][R66.64] ;  /* 0x0000000442098981 */ /* 0x000ea2000c2e1900 */
[----:B0-----:R-:W-:-:S03]  /*0ab0*/  CS2R R30, SRZ ;  /* 0x00000000001e7805 */ /* 0x001fc6000001ff00 */
[----:B------:R-:W2:Y:S04]  /*0ac0*/  @!P0 LDG.E.EL R6, desc[UR4][R66.64] ;  /* 0x0000000442068981 */ /* 0x000ea8000c2e1900 */
[----:B------:R0:W2:Y:S04]  /*0ad0*/  @!P1 LDG.E.EL R30, desc[UR4][R64.64] ;  /* 0x00000004401e9981 */ /* 0x0000a8000c2e1900 */
[----:B------:R-:W2:Y:S04]  /*0ae0*/  @!P0 LDG.E.EL R2, desc[UR4][R66.64] ;  /* 0x0000000442028981 */ /* 0x000ea8000c2e1900 */
[----:B------:R1:W2:Y:S01]  /*0af0*/  @!P0 LDG.E.EL R5, desc[UR4][R66.64] ;  /* 0x0000000442058981 */ /* 0x0002a2000c2e1900 */
[----:B---3--:R-:W-:-:S02]  /*0b00*/  SEL R33, R12, RZ, P6 ;  /* 0x000000ff0c217207 */ /* 0x008fc40003000000 */
[----:B------:R-:W-:Y:S02]  /*0b10*/  SEL R12, R13, RZ, P6 ;  /* 0x000000ff0d0c7207 */ /* 0x000fe40003000000 */
[----:B------:R-:W-:Y:S02]  /*0b20*/  SEL R13, R14, RZ, P6 ;  /* 0x000000ff0e0d7207 */ /* 0x000fe40003000000 */
[----:B------:R-:W-:Y:S02]  /*0b30*/  SEL R14, R15, RZ, P6 ;  /* 0x000000ff0f0e7207 */ /* 0x000fe40003000000 */
[----:B------:R-:W-:Y:S02]  /*0b40*/  @P3 SEL R25, R13, R18, !P5 ;  /* 0x000000120d193207 */ /* 0x000fe40006800000 */
[----:B------:R-:W-:Y:S02]  /*0b50*/  @P3 SEL R26, R14, R19, !P5 ;  /* 0x000000130e1a3207 */ /* 0x000fe40006800000 */
[----:B------:R-:W-:-:S02]  /*0b60*/  @P3 SEL R24, R12, R17, !P5 ;  /* 0x000000110c183207 */ /* 0x000fc40006800000 */
[----:B------:R-:W-:Y:S02]  /*0b70*/  @P3 SEL R10, R33, R16, !P5 ;  /* 0x00000010210a3207 */ /* 0x000fe40006800000 */
[----:B0-----:R-:W-:Y:S02]  /*0b80*/  IADD3 R64, P3, R48, UR8, RZ ;  /* 0x0000000830407c10 */ /* 0x001fe4000ff7e0ff */
[C---:B------:R-:W-:Y:S02]  /*0b90*/  ISETP.LT.AND P5, PT, R47.reuse, 0x37800, !P4 ;  /* 0x000378002f00780c */ /* 0x040fe400067a1270 */
[----:B------:R-:W-:Y:S02]  /*0ba0*/  ISETP.LT.AND P6, PT, R47, 0x37800, !P2 ;  /* 0x000378002f00780c */ /* 0x000fe400057c1270 */
[----:B------:R-:W-:Y:S02]  /*0bb0*/  IADD3.X R65, R46, UR9, RZ, P3, !PT ;  /* 0x000000092e417c10 */ /* 0x000fe40009ffe4ff */
[----:B-1----:R-:W-:-:S02]  /*0bc0*/  IADD3 R66, P3, R48, UR6, RZ ;  /* 0x0000000630427c10 */ /* 0x002fc4000ff7e0ff */
[----:B------:R-:W-:Y:S02]  /*0bd0*/  CS2R R16, SRZ ;  /* 0x0000000000107805 */ /* 0x000fe4000001ff00 */
[----:B------:R-:W-:Y:S02]  /*0be0*/  CS2R R18, SRZ ;  /* 0x0000000000127805 */ /* 0x000fe4000001ff00 */
[----:B------:R-:W-:Y:S02]  /*0bf0*/  IADD3.X R67, R46, UR7, RZ, P3, !PT ;  /* 0x000000072e437c10 */ /* 0x000fe40009ffe4ff */
[----:B------:R-:W-:Y:S02]  /*0c00*/  CS2R R12, SRZ ;  /* 0x00000000000c7805 */ /* 0x000fe4000001ff00 */
[----:B------:R-:W-:Y:S02]  /*0c10*/  CS2R R14, SRZ ;  /* 0x00000000000e7805 */ /* 0x000fe4000001ff00 */
[----:B------:R-:W-:-:S02]  /*0c20*/  CS2R R42, SRZ ;  /* 0x00000000002a7805 */ /* 0x000fc4000001ff00 */
[----:B------:R-:W-:Y:S01]  /*0c30*/  CS2R R44, SRZ ;  /* 0x00000000002c7805 */ /* 0x000fe2000001ff00 */
[----:B------:R-:W3:Y:S01]  /*0c40*/  @P5 LDG.E.128 R16, desc[UR4][R66.64+-0x2b800] ;  /* 0xfd48000442105981 */ /* 0x000ee2000c1e1d00 */
[----:B------:R-:W-:Y:S01]  /*0c50*/  IMAD.MOV.U32 R3, RZ, RZ, RZ ;  /* 0x000000ffff037224 */ /* 0x000fe200078e00ff */
[----:B------:R-:W-:Y:S02]  /*0c60*/  ULDC.64 UR6, c[0x0][0x218] ;  /* 0x0000860000067ab9 */ /* 0x000fe40000000a00 */
[----:B------:R-:W2:Y:S01]  /*0c70*/  @P6 LDG.E.128 R12, desc[UR4][R64.64+-0x28800] ;  /* 0xfd780004400c6981 */ /* 0x000ea2000c1e1d00 */
[----:B------:R-:W-:-:S04]  /*0c80*/  IMAD.WIDE R34, R21, 0x4, R34 ;  /* 0x0000000415227825 */ /* 0x000fc800078e0222 */
[----:B------:R-:W-:Y:S01]  /*0c90*/  IMAD.WIDE R62, R21, 0x4, R62 ;  /* 0x00000004153e7825 */ /* 0x000fe200078e023e */
[----:B------:R-:W4:Y:S03]  /*0ca0*/  @!P0 LDG.E.EL R42, desc[UR4][R34.64] ;  /* 0x00000004222a8981 */ /* 0x000f26000c2e1900 */
[----:B------:R-:W-:Y:S01]  /*0cb0*/  IMAD.MOV.U32 R32, RZ, RZ, RZ ;  /* 0x000000ffff207224 */ /* 0x000fe200078e00ff */
[----:B------:R-:W4:Y:S01]  /*0cc0*/  @!P0 LDG.E.EL R43, desc[UR4][R34.64] ;  /* 0x00000004222b8981 */ /* 0x000f22000c2e1900 */
[----:B------:R-:W-:-:S03]  /*0cd0*/  IMAD.MOV.U32 R0, RZ, RZ, RZ ;  /* 0x000000ffff007224 */ /* 0x000fc600078e00ff */
[----:B------:R-:W4:Y:S04]  /*0ce0*/  @!P0 LDG.E.EL R44, desc[UR4][R34.64] ;  /* 0x00000004222c8981 */ /* 0x000f28000c2e1900 */
[----:B------:R0:W4:Y:S04]  /*0cf0*/  @!P0 LDG.E.EL R45, desc[UR4][R34.64] ;  /* 0x00000004222d8981 */ /* 0x000128000c2e1900 */
[----:B------:R-:W4:Y:S04]  /*0d00*/  @!P0 LDG.E.EL R3, desc[UR4][R62.64] ;  /* 0x000000043e038981 */ /* 0x000f28000c2e1900 */
[----:B------:R-:W4:Y:S01]  /*0d10*/  @!P0 LDG.E.EL R4, desc[UR4][R62.64] ;  /* 0x000000043e048981 */ /* 0x000f22000c2e1900 */
[----:B0-----:R-:W-:-:S03]  /*0d20*/  CS2R R34, SRZ ;  /* 0x0000000000227805 */ /* 0x001fc6000001ff00 */
[----:B------:R-:W4:Y:S04]  /*0d30*/  @!P0 LDG.E.EL R7, desc[UR4][R62.64] ;  /* 0x000000043e078981 */ /* 0x000f28000c2e1900 */
[----:B------:R0:W4:Y:S01]  /*0d40*/  @!P0 LDG.E.EL R8, desc[UR4][R62.64] ;  /* 0x000000043e088981 */ /* 0x000122000c2e1900 */
[----:B------:R-:W-:Y:S02]  /*0d50*/  IMAD.MOV.U32 R33, RZ, RZ, RZ ;  /* 0x000000ffff217224 */ /* 0x000fe400078e00ff */
[----:B0-----:R-:W-:-:S05]  /*0d60*/  IMAD.WIDE R62, R53, 0x4, R60 ;  /* 0x00000004353e7825 */ /* 0x001fca00078e023c */
[----:B------:R-:W4:Y:S04]  /*0d70*/  @!P1 LDG.E.EL R32, desc[UR4][R62.64] ;  /* 0x000000043e209981 */ /* 0x000f28000c2e1900 */
[----:B------:R-:W4:Y:S04]  /*0d80*/  @!P1 LDG.E.EL R34, desc[UR4][R62.64] ;  /* 0x000000043e229981 */ /* 0x000f28000c2e1900 */
[----:B------:R-:W4:Y:S04]  /*0d90*/  @!P1 LDG.E.EL R31, desc[UR4][R62.64] ;  /* 0x000000043e1f9981 */ /* 0x000f28000c2e1900 */
[----:B------:R0:W4:Y:S01]  /*0da0*/  @!P1 LDG.E.EL R0, desc[UR4][R62.64] ;  /* 0x000000043e009981 */ /* 0x000122000c2e1900 */
[----:B------:R-:W-:-:S02]  /*0db0*/  VIADD R64, R53, 0xffffff6a ;  /* 0xffffff6a35407836 */ /* 0x000fc40000000000 */
[----:B0-----:R-:W-:-:S04]  /*0dc0*/  IMAD.WIDE R62, R21, 0x4, R60 ;  /* 0x00000004153e7825 */ /* 0x001fc800078e023c */
[C---:B------:R-:W-:Y:S01]  /*0dd0*/  IMAD R60, R55.reuse, -0xde00, R47 ;  /* 0xffff2200373c7824 */ /* 0x040fe200078e022f */
[----:B------:R-:W5:Y:S04]  /*0de0*/  @!P0 LDG.E.EL R36, desc[UR4][R62.64] ;  /* 0x000000043e248981 */ /* 0x000f68000c2e1900 */
[----:B------:R-:W5:Y:S01]  /*0df0*/  @!P0 LDG.E.EL R33, desc[UR4][R62.64] ;  /* 0x000000043e218981 */ /* 0x000f62000c2e1900 */
[----:B------:R-:W-:-:S03]  /*0e00*/  IMAD R61, R55, 0x9600, R60 ;  /* 0x00009600373d7824 */ /* 0x000fc600078e023c */
[----:B------:R-:W5:Y:S01]  /*0e10*/  @!P0 LDG.E.EL R35, desc[UR4][R62.64] ;  /* 0x000000043e238981 */ /* 0x000f62000c2e1900 */
[----:B------:R-:W-:-:S03]  /*0e20*/  IMAD R55, R20, -0xde00, R57 ;  /* 0xffff220014377824 */ /* 0x000fc600078e0239 */
[----:B------:R0:W5:Y:S01]  /*0e30*/  @!P0 LDG.E.EL R38, desc[UR4][R62.64] ;  /* 0x000000043e268981 */ /* 0x000162000c2e1900 */
[----:B------:R-:W-:Y:S01]  /*0e40*/  ISETP.GE.AND P3, PT, R53, 0x96, PT ;  /* 0x000000963500780c */ /* 0x000fe20003f66270 */
[----:B------:R-:W-:Y:S01]  /*0e50*/  IMAD R20, R20, 0x9600, R55 ;  /* 0x0000960014147824 */ /* 0x000fe200078e0237 */
[----:B0-----:R-:W0:Y:S02]  /*0e60*/  LDC.64 R62, c[0x0][0x210] ;  /* 0x00008400ff3e7b82 */ /* 0x001e240000000a00 */
[----:B0-----:R-:W-:Y:S01]  /*0e70*/  IMAD.WIDE R66, R61, 0x4, R62 ;  /* 0x000000043d427825 */ /* 0x001fe200078e023e */
[----:B---3--:R-:W-:Y:S02]  /*0e80*/  SEL R17, R17, RZ, P5 ;  /* 0x000000ff11117207 */ /* 0x008fe40002800000 */
[----:B------:R-:W-:Y:S02]  /*0e90*/  SEL R16, R16, RZ, P5 ;  /* 0x000000ff10107207 */ /* 0x000fe40002800000 */
[----:B--2---:R-:W-:-:S02]  /*0ea0*/  SEL R53, R13, RZ, P6 ;  /* 0x000000ff0d357207 */ /* 0x004fc40003000000 */
[----:B------:R-:W-:Y:S02]  /*0eb0*/  SEL R18, R18, RZ, P5 ;  /* 0x000000ff12127207 */ /* 0x000fe40002800000 */
[----:B------:R-:W-:Y:S02]  /*0ec0*/  SEL R19, R19, RZ, P5 ;  /* 0x000000ff13137207 */ /* 0x000fe40002800000 */
[----:B------:R-:W-:Y:S02]  /*0ed0*/  @P2 SEL R53, R17, R50, !P4 ;  /* 0x0000003211352207 */ /* 0x000fe40006000000 */
[----:B------:R-:W-:Y:S02]  /*0ee0*/  SEL R60, R12, RZ, P6 ;  /* 0x000000ff0c3c7207 */ /* 0x000fe40003000000 */
[----:B------:R-:W-:Y:S02]  /*0ef0*/  SEL R55, R14, RZ, P6 ;  /* 0x000000ff0e377207 */ /* 0x000fe40003000000 */
[----:B------:R-:W-:-:S02]  /*0f00*/  SEL R59, R15, RZ, P6 ;  /* 0x000000ff0f3b7207 */ /* 0x000fc40003000000 */
[----:B------:R-:W-:Y:S02]  /*0f10*/  IADD3 R50, P5, R23, UR6, RZ ;  /* 0x0000000617327c10 */ /* 0x000fe4000ffbe0ff */
[----:B------:R-:W-:Y:S02]  /*0f20*/  ISETP.GE.U32.AND P6, PT, R64, 0xc, PT ;  /* 0x0000000c4000780c */ /* 0x000fe40003fc6070 */
[----:B------:R-:W-:Y:S02]  /*0f30*/  @P2 SEL R55, R18, R51, !P4 ;  /* 0x0000003312372207 */ /* 0x000fe40006000000 */
[----:B------:R-:W-:Y:S02]  /*0f40*/  IADD3.X R51, R22, UR7, RZ, P5, !PT ;  /* 0x0000000716337c10 */ /* 0x000fe4000affe4ff */
[----:B------:R-:W-:Y:S02]  /*0f50*/  ISETP.LT.AND P5, PT, R47, 0x37800, !P6 ;  /* 0x000378002f00780c */ /* 0x000fe400077a1270 */
[----:B------:R-:W-:-:S02]  /*0f60*/  @P2 SEL R60, R16, R49, !P4 ;  /* 0x00000031103c2207 */ /* 0x000fc40006000000 */
[----:B------:R-:W-:Y:S01]  /*0f70*/  @P2 SEL R59, R19, R52, !P4 ;  /* 0x00000034133b2207 */ /* 0x000fe20006000000 */
[----:B------:R-:W-:Y:S01]  /*0f80*/  VIADD R12, R21, 0xffffff6a ;  /* 0xffffff6a150c7836 */ /* 0x000fe20000000000 */
[----:B------:R-:W-:Y:S02]  /*0f90*/  IADD3 R64, P2, R48, UR6, RZ ;  /* 0x0000000630407c10 */ /* 0x000fe4000ff5e0ff */
[----:B------:R-:W-:Y:S02]  /*0fa0*/  ISETP.LT.AND P4, PT, R47, 0x37800, !P3 ;  /* 0x000378002f00780c */ /* 0x000fe40005f81270 */
[----:B------:R-:W-:Y:S02]  /*0fb0*/  CS2R R16, SRZ ;  /* 0x0000000000107805 */ /* 0x000fe4000001ff00 */
[----:B------:R-:W-:Y:S02]  /*0fc0*/  CS2R R18, SRZ ;  /* 0x0000000000127805 */ /* 0x000fe4000001ff00 */
[----:B------:R-:W-:-:S02]  /*0fd0*/  IADD3.X R65, R46, UR7, RZ, P2, !PT ;  /* 0x000000072e417c10 */ /* 0x000fc400097fe4ff */
[----:B------:R-:W-:Y:S02]  /*0fe0*/  CS2R R14, SRZ ;  /* 0x00000000000e7805 */ /* 0x000fe4000001ff00 */
[----:B------:R-:W-:Y:S02]  /*0ff0*/  ISETP.GE.U32.AND P2, PT, R12, 0xc, PT ;  /* 0x0000000c0c00780c */ /* 0x000fe40003f46070 */
[----:B------:R-:W-:Y:S01]  /*1000*/  CS2R R12, SRZ ;  /* 0x00000000000c7805 */ /* 0x000fe2000001ff00 */
[----:B------:R-:W2:Y:S05]  /*1010*/  @P5 LDG.E.128 R16, desc[UR4][R64.64+-0x25800] ;  /* 0xfda8000440105981 */ /* 0x000eaa000c1e1d00 */
[----:B------:R-:W3:Y:S01]  /*1020*/  @P4 LDG.E.128 R12, desc[UR4][R66.64] ;  /* 0x00000004420c4981 */ /* 0x000ee2000c1e1d00 */
[----:B------:R-:W-:Y:S01]  /*1030*/  FADD R58, R58, 9.9999997473787516356e-06 ;  /* 0x3727c5ac3a3a7421 */ /* 0x000fe20000000000 */
[----:B------:R-:W-:-:S03]  /*1040*/  FADD R56, R56, 9.9999997473787516356e-06 ;  /* 0x3727c5ac38387421 */ /* 0x000fc60000000000 */
[----:B------:R-:W0:Y:S01]  /*1050*/  MUFU.SQRT R46, R58 ;  /* 0x0000003a002e7308 */ /* 0x000e220000002000 */
[----:B------:R-:W-:-:S07]  /*1060*/  FADD R54, R54, 9.9999997473787516356e-06 ;  /* 0x3727c5ac36367421 */ /* 0x000fce0000000000 */
[----:B------:R-:W1:Y:S01]  /*1070*/  MUFU.SQRT R48, R56 ;  /* 0x0000003800307308 */ /* 0x000e620000002000 */
[----:B------:R-:W-:Y:S01]  /*1080*/  FADD R41, R41, 9.9999997473787516356e-06 ;  /* 0x3727c5ac29297421 */ /* 0x000fe20000000000 */
[----:B----4-:R-:W-:Y:S01]  /*1090*/  FADD R42, R42, 9.9999997473787516356e-06 ;  /* 0x3727c5ac2a2a7421 */ /* 0x010fe20000000000 */
[----:B------:R-:W-:Y:S01]  /*10a0*/  FADD R45, R45, 9.9999997473787516356e-06 ;  /* 0x3727c5ac2d2d7421 */ /* 0x000fe20000000000 */
[----:B--2---:R-:W-:Y:S02]  /*10b0*/  SEL R49, R16, RZ, P5 ;  /* 0x000000ff10317207 */ /* 0x004fe40002800000 */
[----:B------:R-:W-:Y:S02]  /*10c0*/  SEL R16, R17, RZ, P5 ;  /* 0x000000ff11107207 */ /* 0x000fe40002800000 */
[----:B---3--:R-:W-:Y:S02]  /*10d0*/  SEL R12, R12, RZ, P4 ;  /* 0x000000ff0c0c7207 */ /* 0x008fe40002000000 */
[----:B------:R-:W-:-:S02]  /*10e0*/  @P3 SEL R12, R49, R60, !P6 ;  /* 0x0000003c310c3207 */ /* 0x000fc40007000000 */
[----:B------:R-:W-:Y:S01]  /*10f0*/  SEL R18, R18, RZ, P5 ;  /* 0x000000ff12127207 */ /* 0x000fe20002800000 */
[----:B------:R-:W2:Y:S01]  /*1100*/  MUFU.SQRT R49, R54 ;  /* 0x0000003600317308 */ /* 0x000ea20000002000 */
[----:B------:R-:W-:Y:S02]  /*1110*/  SEL R52, R19, RZ, P5 ;  /* 0x000000ff13347207 */ /* 0x000fe40002800000 */
[----:B------:R-:W-:Y:S02]  /*1120*/  SEL R13, R13, RZ, P4 ;  /* 0x000000ff0d0d7207 */ /* 0x000fe40002000000 */
[----:B------:R-:W-:Y:S02]  /*1130*/  SEL R14, R14, RZ, P4 ;  /* 0x000000ff0e0e7207 */ /* 0x000fe40002000000 */
[----:B------:R-:W-:Y:S02]  /*1140*/  SEL R15, R15, RZ, P4 ;  /* 0x000000ff0f0f7207 */ /* 0x000fe40002000000 */
[----:B0-----:R-:W-:-:S02]  /*1150*/  FSETP.GT.AND P4, PT, R46, 8.50705917302346158658e+37, PT ;  /* 0x7e8000002e00780b */ /* 0x001fc40003f84000 */
[----:B------:R-:W-:Y:S02]  /*1160*/  @P3 SEL R13, R16, R53, !P6 ;  /* 0x00000035100d3207 */ /* 0x000fe40007000000 */
[----:B------:R-:W-:Y:S02]  /*1170*/  @P3 SEL R14, R18, R55, !P6 ;  /* 0x00000037120e3207 */ /* 0x000fe40007000000 */
[----:B------:R-:W-:Y:S02]  /*1180*/  @P3 SEL R15, R52, R59, !P6 ;  /* 0x0000003b340f3207 */ /* 0x000fe40007000000 */
[----:B------:R-:W-:Y:S02]  /*1190*/  FSETP.GEU.AND P5, PT, R46, 1.175494350822287508e-38, PT ;  /* 0x008000002e00780b */ /* 0x000fe40003fae000 */
[----:B------:R-:W-:Y:S02]  /*11a0*/  IADD3 R64, P3, R23, UR8, RZ ;  /* 0x0000000817407c10 */ /* 0x000fe4000ff7e0ff */
[----:B------:R-:W0:Y:S01]  /*11b0*/  MUFU.SQRT R23, R41 ;  /* 0x0000002900177308 */ /* 0x000e220000002000 */
[----:B-1----:R-:W-:Y:S01]  /*11c0*/  FSETP.GT.AND P6, PT, R48, 8.50705917302346158658e+37, PT ;  /* 0x7e8000003000780b */ /* 0x002fe20003fc4000 */
[----:B------:R-:W-:Y:S01]  /*11d0*/  IMAD.MOV.U32 R16, RZ, RZ, 0x3e800000 ;  /* 0x3e800000ff107424 */ /* 0x000fe200078e00ff */
[----:B------:R-:W-:-:S02]  /*11e0*/  IADD3.X R65, R22, UR9, RZ, P3, !PT ;  /* 0x0000000916417c10 */ /* 0x000fc40009ffe4ff */
[----:B------:R-:W-:Y:S01]  /*11f0*/  FSETP.GEU.AND P3, PT, R48, 1.175494350822287508e-38, PT ;  /* 0x008000003000780b */ /* 0x000fe20003f6e000 */
[----:B------:R-:W-:Y:S01]  /*1200*/  @P4 FMUL R46, R46, 0.25 ;  /* 0x3e8000002e2e4820 */ /* 0x000fe20000400000 */
[----:B------:R-:W-:Y:S02]  /*1210*/  FSEL R22, R16, 1, P4 ;  /* 0x3f80000010167808 */ /* 0x000fe40002000000 */
[C---:B--2---:R-:W-:Y:S01]  /*1220*/  FSETP.GT.AND P4, PT, R49.reuse, 8.50705917302346158658e+37, PT ;  /* 0x7e8000003100780b */ /* 0x044fe20003f84000 */
[----:B------:R-:W-:Y:S02]  /*1230*/  @!P5 FMUL R46, R46, 16777216 ;  /* 0x4b8000002e2ed820 */ /* 0x000fe40000400000 */
[----:B------:R-:W-:Y:S01]  /*1240*/  @!P5 FMUL R22, R22, 16777216 ;  /* 0x4b8000001616d820 */ /* 0x000fe20000400000 */
[----:B------:R-:W-:Y:S01]  /*1250*/  FSETP.GEU.AND P5, PT, R49, 1.175494350822287508e-38, PT ;  /* 0x008000003100780b */ /* 0x000fe20003fae000 */
[----:B------:R-:W-:Y:S01]  /*1260*/  @P6 FMUL R48, R48, 0.25 ;  /* 0x3e80000030306820 */ /* 0x000fe20000400000 */
[----:B------:R-:W-:Y:S01]  /*1270*/  FSEL R59, R16, 1, P6 ;  /* 0x3f800000103b7808 */ /* 0x000fe20003000000 */
[----:B------:R-:W1:Y:S01]  /*1280*/  MUFU.SQRT R41, R42 ;  /* 0x0000002a00297308 */ /* 0x000e620000002000 */
[----:B0-----:R-:W-:Y:S01]  /*1290*/  FSETP.GT.AND P6, PT, R23, 8.50705917302346158658e+37, PT ;  /* 0x7e8000001700780b */ /* 0x001fe20003fc4000 */
[----:B------:R-:W-:-:S02]  /*12a0*/  VIADD R17, R21, 0xffffff5e ;  /* 0xffffff5e15117836 */ /* 0x000fc40000000000 */
[----:B------:R-:W-:Y:S01]  /*12b0*/  @!P3 FMUL R48, R48, 16777216 ;  /* 0x4b8000003030b820 */ /* 0x000fe20000400000 */
[----:B------:R-:W-:Y:S01]  /*12c0*/  @!P3 FMUL R59, R59, 16777216 ;  /* 0x4b8000003b3bb820 */ /* 0x000fe20000400000 */
[----:B------:R-:W-:Y:S01]  /*12d0*/  ISETP.GE.AND P3, PT, R21, 0x96, PT ;  /* 0x000000961500780c */ /* 0x000fe20003f66270 */
[----:B------:R-:W-:Y:S01]  /*12e0*/  @P4 FMUL R49, R49, 0.25 ;  /* 0x3e80000031314820 */ /* 0x000fe20000400000 */
[C---:B------:R-:W-:Y:S02]  /*12f0*/  FSEL R21, R16.reuse, 1, P4 ;  /* 0x3f80000010157808 */ /* 0x040fe40002000000 */
[----:B------:R-:W-:Y:S01]  /*1300*/  ISETP.GE.U32.AND P4, PT, R17, 0xc, PT ;  /* 0x0000000c1100780c */ /* 0x000fe20003f86070 */
[----:B------:R-:W-:Y:S01]  /*1310*/  FADD R17, R43, 9.9999997473787516356e-06 ;  /* 0x3727c5ac2b117421 */ /* 0x000fe20000000000 */
[----:B------:R-:W-:Y:S01]  /*1320*/  @!P5 FMUL R49, R49, 16777216 ;  /* 0x4b8000003131d820 */ /* 0x000fe20000400000 */
[----:B------:R-:W-:Y:S01]  /*1330*/  @!P5 FMUL R21, R21, 16777216 ;  /* 0x4b8000001515d820 */ /* 0x000fe20000400000 */
[C---:B------:R-:W-:Y:S01]  /*1340*/  FSETP.GEU.AND P5, PT, R23.reuse, 1.175494350822287508e-38, PT ;  /* 0x008000001700780b */ /* 0x040fe20003fae000 */
[----:B------:R-:W0:Y:S01]  /*1350*/  MUFU.SQRT R42, R17 ;  /* 0x00000011002a7308 */ /* 0x000e220000002000 */
[----:B------:R-:W-:Y:S01]  /*1360*/  @P6 FMUL R23, R23, 0.25 ;  /* 0x3e80000017176820 */ /* 0x000fe20000400000 */
[----:B------:R-:W-:-:S02]  /*1370*/  FSEL R61, R16, 1, P6 ;  /* 0x3f800000103d7808 */ /* 0x000fc40003000000 */
[----:B-1----:R-:W-:Y:S01]  /*1380*/  FSETP.GT.AND P6, PT, R41, 8.50705917302346158658e+37, PT ;  /* 0x7e8000002900780b */ /* 0x002fe20003fc4000 */
[----:B------:R-:W-:-:S03]  /*1390*/  FADD R43, R44, 9.9999997473787516356e-06 ;  /* 0x3727c5ac2c2b7421 */ /* 0x000fc60000000000 */
[----:B------:R-:W-:-:S04]  /*13a0*/  FSEL R44, R16, 1, P6 ;  /* 0x3f800000102c7808 */ /* 0x000fc80003000000 */
[----:B------:R-:W-:Y:S01]  /*13b0*/  @!P5 FMUL R23, R23, 16777216 ;  /* 0x4b8000001717d820 */ /* 0x000fe20000400000 */
[----:B------:R-:W-:Y:S01]  /*13c0*/  @!P5 FMUL R61, R61, 16777216 ;  /* 0x4b8000003d3dd820 */ /* 0x000fe20000400000 */
[C---:B------:R-:W-:Y:S01]  /*13d0*/  FSETP.GEU.AND P5, PT, R41.reuse, 1.175494350822287508e-38, PT ;  /* 0x008000002900780b */ /* 0x040fe20003fae000 */
[----:B------:R-:W1:Y:S02]  /*13e0*/  MUFU.SQRT R43, R43 ;  /* 0x0000002b002b7308 */ /* 0x000e640000002000 */
[----:B------:R-:W-:Y:S01]  /*13f0*/  @P6 FMUL R41, R41, 0.25 ;  /* 0x3e80000029296820 */ /* 0x000fe20000400000 */
[----:B0-----:R-:W-:-:S04]  /*1400*/  FSETP.GT.AND P6, PT, R42, 8.50705917302346158658e+37, PT ;  /* 0x7e8000002a00780b */ /* 0x001fc80003fc4000 */
[----:B------:R-:W-:Y:S01]  /*1410*/  FSEL R53, R16, 1, P6 ;  /* 0x3f80000010357808 */ /* 0x000fe20003000000 */
[----:B------:R-:W0:Y:S04]  /*1420*/  MUFU.SQRT R54, R45 ;  /* 0x0000002d00367308 */ /* 0x000e280000002000 */
[----:B------:R-:W-:Y:S01]  /*1430*/  @!P5 FMUL R41, R41, 16777216 ;  /* 0x4b8000002929d820 */ /* 0x000fe20000400000 */
[----:B------:R-:W-:Y:S01]  /*1440*/  @!P5 FMUL R44, R44, 16777216 ;  /* 0x4b8000002c2cd820 */ /* 0x000fe20000400000 */
[C---:B------:R-:W-:Y:S02]  /*1450*/  FSETP.GEU.AND P5, PT, R42.reuse, 1.175494350822287508e-38, PT ;  /* 0x008000002a00780b */ /* 0x040fe40003fae000 */
[----:B------:R-:W-:Y:S01]  /*1460*/  @P6 FMUL R42, R42, 0.25 ;  /* 0x3e8000002a2a6820 */ /* 0x000fe20000400000 */
[----:B-1----:R-:W-:-:S04]  /*1470*/  FSETP.GT.AND P6, PT, R43, 8.50705917302346158658e+37, PT ;  /* 0x7e8000002b00780b */ /* 0x002fc80003fc4000 */
[----:B------:R-:W-:-:S06]  /*1480*/  FSEL R52, R16, 1, P6 ;  /* 0x3f80000010347808 */ /* 0x000fcc0003000000 */
[----:B------:R-:W-:Y:S01]  /*1490*/  @!P5 FMUL R42, R42, 16777216 ;  /* 0x4b8000002a2ad820 */ /* 0x000fe20000400000 */
[----:B------:R-:W-:Y:S01]  /*14a0*/  @!P5 FMUL R53, R53, 16777216 ;  /* 0x4b8000003535d820 */ /* 0x000fe20000400000 */
[C---:B------:R-:W-:Y:S01]  /*14b0*/  FSETP.GEU.AND P5, PT, R43.reuse, 1.175494350822287508e-38, PT ;  /* 0x008000002b00780b */ /* 0x040fe20003fae000 */
[----:B------:R-:W-:Y:S01]  /*14c0*/  @P6 FMUL R43, R43, 0.25 ;  /* 0x3e8000002b2b6820 */ /* 0x000fe20000400000 */
[----:B0-----:R-:W-:-:S04]  /*14d0*/  FSETP.GT.AND P6, PT, R54, 8.50705917302346158658e+37, PT ;  /* 0x7e8000003600780b */ /* 0x001fc80003fc4000 */
[----:B------:R-:W-:-:S07]  /*14e0*/  FSEL R45, R16, 1, P6 ;  /* 0x3f800000102d7808 */ /* 0x000fce0003000000 */
[----:B------:R-:W-:Y:S01]  /*14f0*/  @!P5 FMUL R43, R43, 16777216 ;  /* 0x4b8000002b2bd820 */ /* 0x000fe20000400000 */
[----:B------:R-:W-:Y:S01]  /*1500*/  @!P5 FMUL R52, R52, 16777216 ;  /* 0x4b8000003434d820 */ /* 0x000fe20000400000 */
[C---:B------:R-:W-:Y:S01]  /*1510*/  FSETP.GEU.AND P5, PT, R54.reuse, 1.175494350822287508e-38, PT ;  /* 0x008000003600780b */ /* 0x040fe20003fae000 */
[----:B------:R-:W-:Y:S01]  /*1520*/  @P6 FMUL R54, R54, 0.25 ;  /* 0x3e80000036366820 */ /* 0x000fe20000400000 */
[----:B------:R-:W-:Y:S02]  /*1530*/  ISETP.LT.AND P6, PT, R57, 0x37800, !P2 ;  /* 0x000378003900780c */ /* 0x000fe400057c1270 */
[----:B------:R-:W-:Y:S02]  /*1540*/  CS2R R16, SRZ ;  /* 0x0000000000107805 */ /* 0x000fe4000001ff00 */
[----:B------:R-:W-:-:S09]  /*1550*/  CS2R R18, SRZ ;  /* 0x0000000000127805 */ /* 0x000fd2000001ff00 */
[----:B------:R0:W2:Y:S01]  /*1560*/  @P6 LDG.E.128 R16, desc[UR4][R50.64+-0x25800] ;  /* 0xfda8000432106981 */ /* 0x0000a2000c1e1d00 */
[----:B------:R-:W-:Y:S01]  /*1570*/  @!P5 FMUL R54, R54, 16777216 ;  /* 0x4b8000003636d820 */ /* 0x000fe20000400000 */
[----:B------:R-:W-:Y:S01]  /*1580*/  @!P5 FMUL R45, R45, 16777216 ;  /* 0x4b8000002d2dd820 */ /* 0x000fe20000400000 */
[----:B------:R-:W-:Y:S01]  /*1590*/  ISETP.LT.AND P5, PT, R57, 0x37800, !P3 ;  /* 0x000378003900780c */ /* 0x000fe20005fa1270 */
[----:B0-----:R-:W0:Y:S01]  /*15a0*/  MUFU.RCP R50, R49 ;  /* 0x0000003100327308 */ /* 0x001e220000001000 */
[----:B------:R-:W-:-:S04]  /*15b0*/  IMAD.WIDE R62, R20, 0x4, R62 ;  /* 0x00000004143e7825 */ /* 0x000fc800078e023e */
[----:B0-----:R-:W-:Y:S01]  /*15c0*/  FMUL R50, R50, R21 ;  /* 0x0000001532327220 */ /* 0x001fe20000400000 */
[----:B------:R-:W-:Y:S02]  /*15d0*/  CS2R R20, SRZ ;  /* 0x0000000000147805 */ /* 0x000fe4000001ff00 */
[----:B--2---:R-:W-:Y:S02]  /*15e0*/  SEL R58, R16, RZ, P6 ;  /* 0x000000ff103a7207 */ /* 0x004fe40003000000 */
[----:B------:R-:W0:Y:S01]  /*15f0*/  MUFU.RCP R16, R23 ;  /* 0x0000001700107308 */ /* 0x000e220000001000 */
[----:B------:R-:W-:Y:S02]  /*1600*/  SEL R56, R17, RZ, P6 ;  /* 0x000000ff11387207 */ /* 0x000fe40003000000 */
[----:B------:R-:W-:Y:S02]  /*1610*/  SEL R55, R18, RZ, P6 ;  /* 0x000000ff12377207 */ /* 0x000fe40003000000 */
[----:B------:R-:W-:-:S02]  /*1620*/  SEL R60, R19, RZ, P6 ;  /* 0x000000ff133c7207 */ /* 0x000fc40003000000 */
[----:B------:R-:W-:Y:S02]  /*1630*/  ISETP.LT.AND P6, PT, R57, 0x37800, !P4 ;  /* 0x000378003900780c */ /* 0x000fe400067c1270 */
[----:B------:R-:W1:Y:S01]  /*1640*/  MUFU.RCP R57, R46 ;  /* 0x0000002e00397308 */ /* 0x000e620000001000 */
[----:B------:R-:W-:Y:S01]  /*1650*/  CS2R R18, SRZ ;  /* 0x0000000000127805 */ /* 0x000fe2000001ff00 */
[----:B0-----:R-:W-:Y:S01]  /*1660*/  FMUL R61, R16, R61 ;  /* 0x0000003d103d7220 */ /* 0x001fe20000400000 */
[----:B------:R-:W-:-:S08]  /*1670*/  CS2R R16, SRZ ;  /* 0x0000000000107805 */ /* 0x000fd0000001ff00 */
[----:B------:R-:W2:Y:S01]  /*1680*/  @P6 LDG.E.128 R16, desc[UR4][R64.64+-0x28800] ;  /* 0xfd78000440106981 */ /* 0x000ea2000c1e1d00 */
[----:B-1----:R-:W-:Y:S01]  /*1690*/  FMUL R57, R57, R22 ;  /* 0x0000001639397220 */ /* 0x002fe20000400000 */
[----:B------:R-:W-:-:S06]  /*16a0*/  CS2R R22, SRZ ;  /* 0x0000000000167805 */ /* 0x000fcc000001ff00 */
[----:B------:R-:W3:Y:S01]  /*16b0*/  @P5 LDG.E.128 R20, desc[UR4][R62.64] ;  /* 0x000000043e145981 */ /* 0x000ee2000c1e1d00 */
[----:B------:R-:W0:Y:S08]  /*16c0*/  MUFU.RCP R48, R48 ;  /* 0x0000003000307308 */ /* 0x000e300000001000 */
[----:B------:R-:W1:Y:S01]  /*16d0*/  MUFU.RCP R41, R41 ;  /* 0x0000002900297308 */ /* 0x000e620000001000 */
[----:B------:R-:W-:Y:S01]  /*16e0*/  FADD R40, R13, -R40 ;  /* 0x800000280d287221 */ /* 0x000fe20000000000 */
[----:B0-----:R-:W-:-:S04]  /*16f0*/  FMUL R59, R48, R59 ;  /* 0x0000003b303b7220 */ /* 0x001fc80000400000 */
[----:B------:R-:W-:Y:S01]  /*1700*/  FMUL R59, R59, R40 ;  /* 0x000000283b3b7220 */ /* 0x000fe20000400000 */
[----:B-1----:R-:W-:Y:S02]  /*1710*/  FMUL R44, R41, R44 ;  /* 0x0000002c292c7220 */ /* 0x002fe40000400000 */
[----:B------:R-:W0:Y:S01]  /*1720*/  LDC.64 R40, c[0x0][0x268] ;  /* 0x00009a00ff287b82 */ /* 0x000e220000000a00 */
[----:B------:R-:W1:Y:S01]  /*1730*/  MUFU.RCP R54, R54 ;  /* 0x0000003600367308 */ /* 0x000e620000001000 */
[----:B------:R-:W-:Y:S01]  /*1740*/  FADD R28, R15, -R28 ;  /* 0x8000001c0f1c7221 */ /* 0x000fe20000000000 */
[----:B-----5:R-:W-:-:S06]  /*1750*/  FADD R37, R14, -R37 ;  /* 0x800000250e257221 */ /* 0x020fcc0000000000 */
[----:B------:R-:W4:Y:S01]  /*1760*/  MUFU.RCP R42, R42 ;  /* 0x0000002a002a7308 */ /* 0x000f220000001000 */
[----:B------:R-:W-:-:S07]  /*1770*/  FMUL R61, R61, R28 ;  /* 0x0000001c3d3d7220 */ /* 0x000fce0000400000 */
[----:B------:R-:W5:Y:S01]  /*1780*/  MUFU.RCP R43, R43 ;  /* 0x0000002b002b7308 */ /* 0x000f620000001000 */
[----:B------:R-:W-:Y:S01]  /*1790*/  FMUL R50, R50, R37 ;  /* 0x0000002532327220 */ /* 0x000fe20000400000 */
[----:B------:R-:W-:Y:S01]  /*17a0*/  FFMA R29, R59, R29, R34 ;  /* 0x0000001d3b1d7223 */ /* 0x000fe20000000022 */
[----:B------:R-:W-:Y:S02]  /*17b0*/  FFMA R0, R61, R11, R0 ;  /* 0x0000000b3d007223 */ /* 0x000fe40000000000 */
[----:B------:R-:W-:Y:S01]  /*17c0*/  FFMA R30, R50, R30, R31 ;  /* 0x0000001e321e7223 */ /* 0x000fe2000000001f */
[----:B-1----:R-:W-:Y:S01]  /*17d0*/  FMUL R45, R54, R45 ;  /* 0x0000002d362d7220 */ /* 0x002fe20000400000 */
[----:B----4-:R-:W-:Y:S01]  /*17e0*/  FMUL R53, R42, R53 ;  /* 0x000000352a357220 */ /* 0x010fe20000400000 */
[----:B0-----:R-:W-:-:S04]  /*17f0*/  IMAD.WIDE R40, R47, 0x4, R40 ;  /* 0x000000042f287825 */ /* 0x001fc800078e0228 */
[----:B-----5:R-:W-:Y:S01]  /*1800*/  FMUL R52, R43, R52 ;  /* 0x000000342b347220 */ /* 0x020fe20000400000 */
[----:B------:R0:W-:Y:S01]  /*1810*/  @!P1 STG.E.128 desc[UR4][R40.64], R12 ;  /* 0x0000000c28009986 */ /* 0x0001e2000c101d04 */
[----:B--2---:R-:W-:Y:S02]  /*1820*/  SEL R17, R17, RZ, P6 ;  /* 0x000000ff11117207 */ /* 0x004fe40003000000 */
[----:B------:R-:W-:Y:S02]  /*1830*/  SEL R18, R18, RZ, P6 ;  /* 0x000000ff12127207 */ /* 0x000fe40003000000 */
[----:B------:R-:W-:Y:S02]  /*1840*/  @P2 SEL R56, R17, R24, !P4 ;  /* 0x0000001811382207 */ /* 0x000fe40006000000 */
[----:B------:R-:W-:Y:S02]  /*1850*/  @P2 SEL R55, R18, R25, !P4 ;  /* 0x0000001912372207 */ /* 0x000fe40006000000 */
[----:B------:R-:W1:Y:S01]  /*1860*/  LDC.64 R24, c[0x0][0x270] ;  /* 0x00009c00ff187b82 */ /* 0x000e620000000a00 */
[----:B------:R-:W-:-:S02]  /*1870*/  SEL R49, R16, RZ, P6 ;  /* 0x000000ff10317207 */ /* 0x000fc40003000000 */
[----:B------:R-:W-:Y:S02]  /*1880*/  SEL R19, R19, RZ, P6 ;  /* 0x000000ff13137207 */ /* 0x000fe40003000000 */
[----:B------:R-:W-:Y:S01]  /*1890*/  @P2 SEL R58, R49, R10, !P4 ;  /* 0x0000000a313a2207 */ /* 0x000fe20006000000 */
[----:B------:R-:W-:Y:S01]  /*18a0*/  FADD R10, R12, -R39 ;  /* 0x800000270c0a7221 */ /* 0x000fe20000000000 */
[----:B------:R-:W-:Y:S02]  /*18b0*/  @P2 SEL R60, R19, R26, !P4 ;  /* 0x0000001a133c2207 */ /* 0x000fe40006000000 */
[----:B---3--:R-:W-:Y:S02]  /*18c0*/  SEL R17, R20, RZ, P5 ;  /* 0x000000ff14117207 */ /* 0x008fe40002800000 */
[----:B------:R-:W-:Y:S02]  /*18d0*/  SEL R19, R23, RZ, P5 ;  /* 0x000000ff17137207 */ /* 0x000fe40002800000 */
[----:B------:R-:W-:Y:S01]  /*18e0*/  SEL R21, R21, RZ, P5 ;  /* 0x000000ff15157207 */ /* 0x000fe20002800000 */
[----:B------:R-:W-:Y:S01]  /*18f0*/  FMUL R57, R57, R10 ;  /* 0x0000000a39397220 */ /* 0x000fe20000400000 */
[----:B------:R-:W-:-:S02]  /*1900*/  SEL R18, R22, RZ, P5 ;  /* 0x000000ff16127207 */ /* 0x000fc40002800000 */
[----:B------:R-:W-:Y:S02]  /*1910*/  SEL R16, R17, R58, !P3 ;  /* 0x0000003a11107207 */ /* 0x000fe40005800000 */
[----:B------:R-:W-:Y:S02]  /*1920*/  SEL R19, R19, R60, !P3 ;  /* 0x0000003c13137207 */ /* 0x000fe40005800000 */
[----:B------:R-:W-:Y:S01]  /*1930*/  SEL R17, R21, R56, !P3 ;  /* 0x0000003815117207 */ /* 0x000fe20005800000 */
[----:B------:R-:W-:Y:S01]  /*1940*/  FFMA R27, R57, R27, R32 ;  /* 0x0000001b391b7223 */ /* 0x000fe20000000020 */
[----:B------:R-:W-:Y:S01]  /*1950*/  SEL R18, R18, R55, !P3 ;  /* 0x0000003712127207 */ /* 0x000fe20005800000 */
[----:B------:R-:W-:Y:S01]  /*1960*/  FADD R8, R19, -R8 ;  /* 0x8000000813087221 */ /* 0x000fe20000000000 */
[----:B------:R-:W-:Y:S01]  /*1970*/  FADD R3, R16, -R3 ;  /* 0x8000000310037221 */ /* 0x000fe20000000000 */
[----:B------:R-:W-:Y:S01]  /*1980*/  FADD R4, R17, -R4 ;  /* 0x8000000411047221 */ /* 0x000fe20000000000 */
[----:B------:R-:W-:Y:S01]  /*1990*/  FSETP.GEU.AND P2, PT, R0, RZ, PT ;  /* 0x000000ff0000720b */ /* 0x000fe20003f4e000 */
[----:B------:R-:W-:Y:S01]  /*19a0*/  FADD R7, R18, -R7 ;  /* 0x8000000712077221 */ /* 0x000fe20000000000 */
[----:B------:R-:W-:Y:S01]  /*19b0*/  FSETP.GEU.AND P3, PT, R30, RZ, PT ;  /* 0x000000ff1e00720b */ /* 0x000fe20003f6e000 */
[----:B------:R-:W-:Y:S01]  /*19c0*/  FMUL R45, R45, R8 ;  /* 0x000000082d2d7220 */ /* 0x000fe20000400000 */
[----:B------:R-:W-:-:S02]  /*19d0*/  FSETP.GEU.AND P4, PT, R29, RZ, PT ;  /* 0x000000ff1d00720b */ /* 0x000fc40003f8e000 */
[----:B------:R-:W-:Y:S01]  /*19e0*/  FSETP.GEU.AND P5, PT, R27, RZ, PT ;  /* 0x000000ff1b00720b */ /* 0x000fe20003fae000 */
[----:B------:R-:W-:Y:S01]  /*19f0*/  FMUL R4, R53, R4 ;  /* 0x0000000435047220 */ /* 0x000fe20000400000 */
[----:B------:R-:W-:Y:S01]  /*1a00*/  FMUL R3, R44, R3 ;  /* 0x000000032c037220 */ /* 0x000fe20000400000 */
[----:B------:R-:W-:Y:S01]  /*1a10*/  FMUL R52, R52, R7 ;  /* 0x0000000734347220 */ /* 0x000fe20000400000 */
[----:B-1----:R-:W-:Y:S01]  /*1a20*/  IMAD.WIDE R24, R47, 0x4, R24 ;  /* 0x000000042f187825 */ /* 0x002fe200078e0218 */
[----:B------:R-:W-:-:S03]  /*1a30*/  SEL R31, R0, RZ, P2 ;  /* 0x000000ff001f7207 */ /* 0x000fc60001000000 */
[----:B------:R-:W-:Y:S01]  /*1a40*/  FFMA R5, R45, R5, R38 ;  /* 0x000000052d057223 */ /* 0x000fe20000000026 */
[----:B------:R-:W-:Y:S02]  /*1a50*/  SEL R30, R30, RZ, P3 ;  /* 0x000000ff1e1e7207 */ /* 0x000fe40001800000 */
[----:B------:R-:W-:Y:S02]  /*1a60*/  SEL R29, R29, RZ, P4 ;  /* 0x000000ff1d1d7207 */ /* 0x000fe40002000000 */
[----:B------:R-:W-:Y:S01]  /*1a70*/  SEL R28, R27, RZ, P5 ;  /* 0x000000ff1b1c7207 */ /* 0x000fe20002800000 */
[----:B------:R-:W-:Y:S01]  /*1a80*/  FFMA R4, R4, R6, R33 ;  /* 0x0000000604047223 */ /* 0x000fe20000000021 */
[----:B------:R-:W-:Y:S01]  /*1a90*/  FFMA R3, R3, R9, R36 ;  /* 0x0000000903037223 */ /* 0x000fe20000000024 */
[----:B------:R-:W-:Y:S01]  /*1aa0*/  FFMA R2, R52, R2, R35 ;  /* 0x0000000234027223 */ /* 0x000fe20000000023 */
[----:B------:R0:W-:Y:S02]  /*1ab0*/  @!P0 STG.E.128 desc[UR4][R40.64+0x800], R16 ;  /* 0x0008001028008986 */ /* 0x0001e4000c101d04 */
[----:B------:R-:W-:-:S02]  /*1ac0*/  FSETP.GEU.AND P3, PT, R4, RZ, PT ;  /* 0x000000ff0400720b */ /* 0x000fc40003f6e000 */
[----:B------:R0:W-:Y:S01]  /*1ad0*/  @!P1 STG.E.128 desc[UR4][R24.64], R28 ;  /* 0x0000001c18009986 */ /* 0x0001e2000c101d04 */
[----:B------:R-:W-:Y:S02]  /*1ae0*/  FSETP.GEU.AND P1, PT, R5, RZ, PT ;  /* 0x000000ff0500720b */ /* 0x000fe40003f2e000 */
[----:B------:R-:W-:Y:S02]  /*1af0*/  FSETP.GEU.AND P2, PT, R2, RZ, PT ;  /* 0x000000ff0200720b */ /* 0x000fe40003f4e000 */
[----:B------:R-:W-:Y:S02]  /*1b00*/  FSETP.GEU.AND P4, PT, R3, RZ, PT ;  /* 0x000000ff0300720b */ /* 0x000fe40003f8e000 */
[----:B------:R-:W-:Y:S02]  /*1b10*/  SEL R7, R5, RZ, P1 ;  /* 0x000000ff05077207 */ /* 0x000fe40000800000 */
[----:B------:R-:W-:Y:S02]  /*1b20*/  SEL R5, R4, RZ, P3 ;  /* 0x000000ff04057207 */ /* 0x000fe40001800000 */
[----:B------:R-:W-:-:S02]  /*1b30*/  SEL R6, R2, RZ, P2 ;  /* 0x000000ff02067207 */ /* 0x000fc40001000000 */
[----:B------:R-:W-:Y:S01]  /*1b40*/  SEL R4, R3, RZ, P4 ;  /* 0x000000ff03047207 */ /* 0x000fe20002000000 */
[----:B0-----:R-:W-:Y:S06]  /*1b50*/  @P0 EXIT ;  /* 0x000000000000094d */ /* 0x001fec0003800000 */
[----:B------:R-:W-:Y:S01]  /*1b60*/  STG.E.128 desc[UR4][R24.64+0x800], R4 ;  /* 0x0008000418007986 */ /* 0x000fe2000c101d04 */
[----:B------:R-:W-:Y:S05]  /*1b70*/  EXIT ;  /* 0x000000000000794d */ /* 0x000fea0003800000 */
.L_x_0:
[----:B------:R-:W-:-:S00]  /*1b80*/  BRA `(.L_x_0) ;  /* 0xfffffffc00fc7947 */ /* 0x000fc0000383ffff */
[----:B------:R-:W-:-:S00]  /*1b90*/  NOP ;  /* 0x0000000000007918 */ /* 0x000fc00000000000 */
        /* <DEDUP_REMOVED lines=14> */
.L_x_1:


//--------------------- .nv.global.init           --------------------------
	.section	.nv.global.init,"aw",@progbits
.nv.global.init:
	.type		_$_str,@object
	.size		_$_str,(_$_str_$_2 - _$_str)
_$_str:
        /*0000*/ 	.byte	0x5f, 0x5f, 0x43, 0x55, 0x44, 0x41, 0x5f, 0x46, 0x54, 0x5a, 0x00
	.type		_$_str_$_2,@object
	.size		_$_str_$_2,(.L_1 - _$_str_$_2)
_$_str_$_2:
        /*000b*/ 	.byte	0x5f, 0x5f, 0x43, 0x55, 0x44, 0x41, 0x5f, 0x50, 0x52, 0x45, 0x43, 0x5f, 0x53, 0x51, 0x52, 0x54
        /*001b*/ 	.byte	0x00
.L_1:


//--------------------- .nv.constant0.triton_poi_fused__native_batch_norm_legit_no_training_cat_relu_63 --------------------------
	.section	.nv.constant0.triton_poi_fused__native_batch_norm_legit_no_training_cat_relu_63,"a",@progbits
	.sectionflags	@""
	.align	4
.nv.constant0.triton_poi_fused__native_batch_norm_legit_no_training_cat_relu_63:
	.zero		636
